	.headerflags	@"EF_CUDA_TEXMODE_UNIFIED EF_CUDA_64BIT_ADDRESS EF_CUDA_ACCELERATORS EF_CUDA_SM90 EF_CUDA_VIRTUAL_SM(EF_CUDA_SM90)"
	.elftype	@"ET_EXEC"


//--------------------- .nv.info                  --------------------------
	.section	.nv.info,"",@"SHT_CUDA_INFO"
	.align	4


	//----- nvinfo : EIATTR_REGCOUNT
	.align		4
        /*0000*/ 	.byte	0x04, 0x2f
        /*0002*/ 	.short	(.L_1 - .L_0)
	.align		4
.L_0:
        /*0004*/ 	.word	index@(triton_poi_fused_add_convolution_native_batch_norm_backward_52)
        /*0008*/ 	.word	0x00000010


	//----- nvinfo : EIATTR_MIN_STACK_SIZE
	.align		4
.L_1:
        /*000c*/ 	.byte	0x04, 0x12
        /*000e*/ 	.short	(.L_3 - .L_2)
	.align		4
.L_2:
        /*0010*/ 	.word	index@(triton_poi_fused_add_convolution_native_batch_norm_backward_52)
        /*0014*/ 	.word	0x00000000


	//----- nvinfo : EIATTR_FRAME_SIZE
	.align		4
.L_3:
        /*0018*/ 	.byte	0x04, 0x11
        /*001a*/ 	.short	(.L_5 - .L_4)
	.align		4
.L_4:
        /*001c*/ 	.word	index@(triton_poi_fused_add_convolution_native_batch_norm_backward_52)
        /*0020*/ 	.word	0x00000000


	//----- nvinfo : EIATTR_MIN_STACK_SIZE
	.align		4
.L_5:
        /*0024*/ 	.byte	0x04, 0x12
        /*0026*/ 	.short	(.L_7 - .L_6)
	.align		4
.L_6:
        /*0028*/ 	.word	index@(triton_poi_fused_add_convolution_native_batch_norm_backward_52)
        /*002c*/ 	.word	0x00000000
.L_7:


//--------------------- .nv.info.triton_poi_fused_add_convolution_native_batch_norm_backward_52 --------------------------
	.section	.nv.info.triton_poi_fused_add_convolution_native_batch_norm_backward_52,"",@"SHT_CUDA_INFO"
	.sectionflags	@""
	.align	4


	//----- nvinfo : EIATTR_CUDA_API_VERSION
	.align		4
        /*0000*/ 	.byte	0x04, 0x37
        /*0002*/ 	.short	(.L_9 - .L_8)
.L_8:
        /*0004*/ 	.word	0x0000007c


	//----- nvinfo : EIATTR_KPARAM_INFO
	.align		4
.L_9:
        /*0008*/ 	.byte	0x04, 0x17
        /*000a*/ 	.short	(.L_11 - .L_10)
.L_10:
        /*000c*/ 	.word	0x00000000
        /*0010*/ 	.short	0x0004
        /*0012*/ 	.short	0x0020
        /*0014*/ 	.byte	0x00, 0xf0, 0x11, 0x00


	//----- nvinfo : EIATTR_KPARAM_INFO
	.align		4
.L_11:
        /*0018*/ 	.byte	0x04, 0x17
        /*001a*/ 	.short	(.L_13 - .L_12)
.L_12:
        /*001c*/ 	.word	0x00000000
        /*0020*/ 	.short	0x0003
        /*0022*/ 	.short	0x0018
        /*0024*/ 	.byte	0x00, 0xf4, 0x21, 0x00


	//----- nvinfo : EIATTR_KPARAM_INFO
	.align		4
.L_13:
        /*0028*/ 	.byte	0x04, 0x17
        /*002a*/ 	.short	(.L_15 - .L_14)
.L_14:
        /*002c*/ 	.word	0x00000000
        /*0030*/ 	.short	0x0002
        /*0032*/ 	.short	0x0010
        /*0034*/ 	.byte	0x00, 0xf4, 0x21, 0x00


	//----- nvinfo : EIATTR_KPARAM_INFO
	.align		4
.L_15:
        /*0038*/ 	.byte	0x04, 0x17
        /*003a*/ 	.short	(.L_17 - .L_16)
.L_16:
        /*003c*/ 	.word	0x00000000
        /*0040*/ 	.short	0x0001
        /*0042*/ 	.short	0x0008
        /*0044*/ 	.byte	0x00, 0xf4, 0x21, 0x00


	//----- nvinfo : EIATTR_KPARAM_INFO
	.align		4
.L_17:
        /*0048*/ 	.byte	0x04, 0x17
        /*004a*/ 	.short	(.L_19 - .L_18)
.L_18:
        /*004c*/ 	.word	0x00000000
        /*0050*/ 	.short	0x0000
        /*0052*/ 	.short	0x0000
        /*0054*/ 	.byte	0x00, 0xf4, 0x21, 0x00


	//----- nvinfo : EIATTR_SPARSE_MMA_MASK
	.align		4
.L_19:
        /*0058*/ 	.byte	0x03, 0x50
        /*005a*/ 	.short	0x0000


	//----- nvinfo : EIATTR_MAXREG_COUNT
	.align		4
        /*005c*/ 	.byte	0x03, 0x1b
        /*005e*/ 	.short	0x00ff


	//----- nvinfo : EIATTR_EXIT_INSTR_OFFSETS
	.align		4
        /*0060*/ 	.byte	0x04, 0x1c
        /*0062*/ 	.short	(.L_21 - .L_20)


	//   ....[0]....
.L_20:
        /*0064*/ 	.word	0x000001d0


	//----- nvinfo : EIATTR_REQNTID
	.align		4
.L_21:
        /*0068*/ 	.byte	0x04, 0x10
        /*006a*/ 	.short	(.L_23 - .L_22)
.L_22:
        /*006c*/ 	.word	0x00000080
        /*0070*/ 	.word	0x00000001
        /*0074*/ 	.word	0x00000001


	//----- nvinfo : EIATTR_CBANK_PARAM_SIZE
	.align		4
.L_23:
        /*0078*/ 	.byte	0x03, 0x19
        /*007a*/ 	.short	0x0024


	//----- nvinfo : EIATTR_PARAM_CBANK
	.align		4
        /*007c*/ 	.byte	0x04, 0x0a
        /*007e*/ 	.short	(.L_25 - .L_24)
	.align		4
.L_24:
        /*0080*/ 	.word	index@(.nv.constant0.triton_poi_fused_add_convolution_native_batch_norm_backward_52)
        /*0084*/ 	.short	0x0210
        /*0086*/ 	.short	0x0024


	//----- nvinfo : EIATTR_SW_WAR
	.align		4
.L_25:
        /*0088*/ 	.byte	0x04, 0x36
        /*008a*/ 	.short	(.L_27 - .L_26)
.L_26:
        /*008c*/ 	.word	0x00000008
.L_27:


//--------------------- .nv.callgraph             --------------------------
	.section	.nv.callgraph,"",@"SHT_CUDA_CALLGRAPH"
	.align	4
	.sectionentsize	8
	.align		4
        /*0000*/ 	.word	0x00000000
	.align		4
        /*0004*/ 	.word	0xffffffff
	.align		4
        /*0008*/ 	.word	0x00000000
	.align		4
        /*000c*/ 	.word	0xfffffffe
	.align		4
        /*0010*/ 	.word	0x00000000
	.align		4
        /*0014*/ 	.word	0xfffffffd
	.align		4
        /*0018*/ 	.word	0x00000000
	.align		4
        /*001c*/ 	.word	0xfffffffc


//--------------------- .text.triton_poi_fused_add_convolution_native_batch_norm_backward_52 --------------------------
	.section	.text.triton_poi_fused_add_convolution_native_batch_norm_backward_52,"ax",@progbits
	.align	128
        .global         triton_poi_fused_add_convolution_native_batch_norm_backward_52
        .type           triton_poi_fused_add_convolution_native_batch_norm_backward_52,@function
        .size           triton_poi_fused_add_convolution_native_batch_norm_backward_52,(.L_x_1 - triton_poi_fused_add_convolution_native_batch_norm_backward_52)
        .other          triton_poi_fused_add_convolution_native_batch_norm_backward_52,@"STO_CUDA_ENTRY STV_DEFAULT"
triton_poi_fused_add_convolution_native_batch_norm_backward_52:
.text.triton_poi_fused_add_convolution_native_batch_norm_backward_52:
[----:B------:R-:W-:Y:S01]  /*0000*/  LDC R1, c[0x0][0x28] ;  /* 0x00000a00ff017b82 */ /* 0x000fe20000000800 */
[----:B------:R-:W1:Y:S07]  /*0010*/  S2R R0, SR_TID.X ;  /* 0x0000000000007919 */ /* 0x000e6e0000002100 */
[----:B------:R-:W2:Y:S01]  /*0020*/  LDC.64 R4, c[0x0][0x218] ;  /* 0x00008600ff047b82 */ /* 0x000ea20000000a00 */
[----:B------:R-:W-:Y:S01]  /*0030*/  ULDC.64 UR4, c[0x0][0x208] ;  /* 0x0000820000047ab9 */ /* 0x000fe20000000a00 */
[----:B------:R-:W3:Y:S06]  /*0040*/  S2R R11, SR_CTAID.X ;  /* 0x00000000000b7919 */ /* 0x000eec0000002500 */
[----:B------:R-:W4:Y:S08]  /*0050*/  LDC.64 R6, c[0x0][0x220] ;  /* 0x00008800ff067b82 */ /* 0x000f300000000a00 */
[----:B------:R-:W5:Y:S01]  /*0060*/  LDC.64 R8, c[0x0][0x228] ;  /* 0x00008a00ff087b82 */ /* 0x000f620000000a00 */
[----:B-1----:R-:W-:-:S02]  /*0070*/  LOP3.LUT R0, R0, 0x7f, RZ, 0xc0, !PT ;  /* 0x0000007f00007812 */ /* 0x002fc400078ec0ff */
[----:B---3--:R-:W-:Y:S02]  /*0080*/  SHF.R.S32.HI R2, RZ, 0x18, R11 ;  /* 0x00000018ff027819 */ /* 0x008fe4000001140b */
[----:B------:R-:W-:Y:S02]  /*0090*/  LEA R11, R11, R0, 0x7 ;  /* 0x000000000b0b7211 */ /* 0x000fe400078e38ff */
[----:B------:R-:W-:Y:S02]  /*00a0*/  SGXT R0, R2, 0x1 ;  /* 0x000000010200781a */ /* 0x000fe40000000200 */
[----:B------:R-:W1:Y:S01]  /*00b0*/  LDC.64 R2, c[0x0][0x210] ;  /* 0x00008400ff027b82 */ /* 0x000e620000000a00 */
[----:B----4-:R-:W-:Y:S01]  /*00c0*/  IMAD.WIDE R6, R11, 0x4, R6 ;  /* 0x000000040b067825 */ /* 0x010fe200078e0206 */
[----:B------:R-:W-:-:S04]  /*00d0*/  LEA.HI R0, R0, R11, RZ, 0xa ;  /* 0x0000000b00007211 */ /* 0x000fc800078f50ff */
[----:B------:R-:W-:Y:S01]  /*00e0*/  SHF.R.S32.HI R0, RZ, 0xa, R0 ;  /* 0x0000000aff007819 */ /* 0x000fe20000011400 */
[----:B------:R-:W3:Y:S03]  /*00f0*/  LDG.E R6, desc[UR4][R6.64] ;  /* 0x0000000406067981 */ /* 0x000ee6000c1e1900 */
[----:B------:R-:W-:-:S04]  /*0100*/  LEA.HI R10, R0, R0, RZ, 0x2 ;  /* 0x00000000000a7211 */ /* 0x000fc800078f10ff */
[----:B------:R-:W-:-:S04]  /*0110*/  LOP3.LUT R13, R10, 0xfffffffc, RZ, 0xc0, !PT ;  /* 0xfffffffc0a0d7812 */ /* 0x000fc800078ec0ff */
[----:B------:R-:W-:-:S05]  /*0120*/  IADD3 R13, R0, -R13, RZ ;  /* 0x8000000d000d7210 */ /* 0x000fca0007ffe0ff */
[----:B--2---:R-:W-:-:S04]  /*0130*/  IMAD.WIDE R4, R13, 0x4, R4 ;  /* 0x000000040d047825 */ /* 0x004fc800078e0204 */
[----:B-1----:R-:W-:Y:S02]  /*0140*/  IMAD.WIDE R2, R11, 0x4, R2 ;  /* 0x000000040b027825 */ /* 0x002fe400078e0202 */
[----:B------:R-:W2:Y:S02]  /*0150*/  LDG.E.EL R5, desc[UR4][R4.64] ;  /* 0x0000000404057981 */ /* 0x000ea4000c2e1900 */
[----:B-----5:R-:W-:Y:S02]  /*0160*/  IMAD.WIDE R8, R13, 0x4, R8 ;  /* 0x000000040d087825 */ /* 0x020fe400078e0208 */
[----:B------:R-:W2:Y:S04]  /*0170*/  LDG.E R0, desc[UR4][R2.64] ;  /* 0x0000000402007981 */ /* 0x000ea8000c1e1900 */
[----:B------:R-:W4:Y:S01]  /*0180*/  LDG.E.EL R8, desc[UR4][R8.64] ;  /* 0x0000000408087981 */ /* 0x000f22000c2e1900 */
[----:B--2---:R-:W-:-:S04]  /*0190*/  FADD R11, R0, R5 ;  /* 0x00000005000b7221 */ /* 0x004fc80000000000 */
[----:B---3--:R-:W-:-:S04]  /*01a0*/  FADD R11, R6, R11 ;  /* 0x0000000b060b7221 */ /* 0x008fc80000000000 */
[----:B----4-:R-:W-:-:S05]  /*01b0*/  FADD R11, -R8, R11 ;  /* 0x0000000b080b7221 */ /* 0x010fca0000000100 */
[----:B------:R-:W-:Y:S01]  /*01c0*/  STG.E desc[UR4][R2.64], R11 ;  /* 0x0000000b02007986 */ /* 0x000fe2000c101904 */
[----:B------:R-:W-:Y:S05]  /*01d0*/  EXIT ;  /* 0x000000000000794d */ /* 0x000fea0003800000 */
.L_x_0:
[----:B------:R-:W-:-:S00]  /*01e0*/  BRA `(.L_x_0) ;  /* 0xfffffffc00fc7947 */ /* 0x000fc0000383ffff */
[----:B------:R-:W-:-:S00]  /*01f0*/  NOP ;  /* 0x0000000000007918 */ /* 0x000fc00000000000 */
        /* <DEDUP_REMOVED lines=8> */
.L_x_1:


//--------------------- .nv.constant0.triton_poi_fused_add_convolution_native_batch_norm_backward_52 --------------------------
	.section	.nv.constant0.triton_poi_fused_add_convolution_native_batch_norm_backward_52,"a",@progbits
	.sectionflags	@""
	.align	4
.nv.constant0.triton_poi_fused_add_convolution_native_batch_norm_backward_52:
	.zero		564
